//
// Generated by NVIDIA NVVM Compiler
//
// Compiler Build ID: CL-36424714
// Cuda compilation tools, release 13.0, V13.0.88
// Based on NVVM 20.0.0
//

.version 9.0
.target sm_100
.address_size 64

	// .globl	_Z9schedulerPKfS0_PfiS0_S0_S1_iPKiS3_iiii

.visible .entry _Z9schedulerPKfS0_PfiS0_S0_S1_iPKiS3_iiii(
	.param .u64 .ptr .align 1 _Z9schedulerPKfS0_PfiS0_S0_S1_iPKiS3_iiii_param_0,
	.param .u64 .ptr .align 1 _Z9schedulerPKfS0_PfiS0_S0_S1_iPKiS3_iiii_param_1,
	.param .u64 .ptr .align 1 _Z9schedulerPKfS0_PfiS0_S0_S1_iPKiS3_iiii_param_2,
	.param .u32 _Z9schedulerPKfS0_PfiS0_S0_S1_iPKiS3_iiii_param_3,
	.param .u64 .ptr .align 1 _Z9schedulerPKfS0_PfiS0_S0_S1_iPKiS3_iiii_param_4,
	.param .u64 .ptr .align 1 _Z9schedulerPKfS0_PfiS0_S0_S1_iPKiS3_iiii_param_5,
	.param .u64 .ptr .align 1 _Z9schedulerPKfS0_PfiS0_S0_S1_iPKiS3_iiii_param_6,
	.param .u32 _Z9schedulerPKfS0_PfiS0_S0_S1_iPKiS3_iiii_param_7,
	.param .u64 .ptr .align 1 _Z9schedulerPKfS0_PfiS0_S0_S1_iPKiS3_iiii_param_8,
	.param .u64 .ptr .align 1 _Z9schedulerPKfS0_PfiS0_S0_S1_iPKiS3_iiii_param_9,
	.param .u32 _Z9schedulerPKfS0_PfiS0_S0_S1_iPKiS3_iiii_param_10,
	.param .u32 _Z9schedulerPKfS0_PfiS0_S0_S1_iPKiS3_iiii_param_11,
	.param .u32 _Z9schedulerPKfS0_PfiS0_S0_S1_iPKiS3_iiii_param_12,
	.param .u32 _Z9schedulerPKfS0_PfiS0_S0_S1_iPKiS3_iiii_param_13
)
{
	.reg .pred 	%p<6>;
	.reg .b32 	%r<15>;
	.reg .b32 	%f<7>;
	.reg .b64 	%rd<31>;

	ld.param.u64 	%rd2, [_Z9schedulerPKfS0_PfiS0_S0_S1_iPKiS3_iiii_param_0];
	ld.param.u64 	%rd3, [_Z9schedulerPKfS0_PfiS0_S0_S1_iPKiS3_iiii_param_1];
	ld.param.u64 	%rd4, [_Z9schedulerPKfS0_PfiS0_S0_S1_iPKiS3_iiii_param_2];
	ld.param.u32 	%r6, [_Z9schedulerPKfS0_PfiS0_S0_S1_iPKiS3_iiii_param_3];
	ld.param.u64 	%rd5, [_Z9schedulerPKfS0_PfiS0_S0_S1_iPKiS3_iiii_param_4];
	ld.param.u64 	%rd6, [_Z9schedulerPKfS0_PfiS0_S0_S1_iPKiS3_iiii_param_5];
	ld.param.u64 	%rd7, [_Z9schedulerPKfS0_PfiS0_S0_S1_iPKiS3_iiii_param_6];
	ld.param.u32 	%r7, [_Z9schedulerPKfS0_PfiS0_S0_S1_iPKiS3_iiii_param_7];
	ld.param.u64 	%rd8, [_Z9schedulerPKfS0_PfiS0_S0_S1_iPKiS3_iiii_param_8];
	ld.param.u64 	%rd9, [_Z9schedulerPKfS0_PfiS0_S0_S1_iPKiS3_iiii_param_9];
	ld.param.u32 	%r8, [_Z9schedulerPKfS0_PfiS0_S0_S1_iPKiS3_iiii_param_11];
	ld.param.u32 	%r9, [_Z9schedulerPKfS0_PfiS0_S0_S1_iPKiS3_iiii_param_13];
	cvta.to.global.u64 	%rd1, %rd8;
	cvta.to.global.u64 	%rd10, %rd9;
	mov.u32 	%r1, %ctaid.x;
	mul.wide.u32 	%rd11, %r1, 4;
	add.s64 	%rd12, %rd10, %rd11;
	ld.global.u32 	%r10, [%rd12];
	setp.ne.s32 	%p1, %r10, 0;
	@%p1 bra 	$L__BB0_4;
	mov.u32 	%r2, %tid.x;
	setp.ge.u32 	%p4, %r2, %r8;
	@%p4 bra 	$L__BB0_7;
	add.s64 	%rd23, %rd1, %rd11;
	ld.global.u32 	%r13, [%rd23];
	mov.u32 	%r14, %ntid.x;
	mad.lo.s32 	%r3, %r13, %r14, %r2;
	setp.ge.s32 	%p5, %r3, %r6;
	@%p5 bra 	$L__BB0_7;
	cvta.to.global.u64 	%rd24, %rd2;
	mul.wide.s32 	%rd25, %r3, 4;
	add.s64 	%rd26, %rd24, %rd25;
	ld.global.f32 	%f4, [%rd26];
	cvta.to.global.u64 	%rd27, %rd3;
	add.s64 	%rd28, %rd27, %rd25;
	ld.global.f32 	%f5, [%rd28];
	add.f32 	%f6, %f4, %f5;
	cvta.to.global.u64 	%rd29, %rd4;
	add.s64 	%rd30, %rd29, %rd25;
	st.global.f32 	[%rd30], %f6;
	bra.uni 	$L__BB0_7;
$L__BB0_4:
	mov.u32 	%r4, %tid.x;
	setp.ge.u32 	%p2, %r4, %r9;
	@%p2 bra 	$L__BB0_7;
	add.s64 	%rd14, %rd1, %rd11;
	ld.global.u32 	%r11, [%rd14];
	mov.u32 	%r12, %ntid.x;
	mad.lo.s32 	%r5, %r11, %r12, %r4;
	setp.ge.s32 	%p3, %r5, %r7;
	@%p3 bra 	$L__BB0_7;
	cvta.to.global.u64 	%rd15, %rd5;
	mul.wide.s32 	%rd16, %r5, 4;
	add.s64 	%rd17, %rd15, %rd16;
	ld.global.f32 	%f1, [%rd17];
	cvta.to.global.u64 	%rd18, %rd6;
	add.s64 	%rd19, %rd18, %rd16;
	ld.global.f32 	%f2, [%rd19];
	add.f32 	%f3, %f1, %f2;
	cvta.to.global.u64 	%rd20, %rd7;
	add.s64 	%rd21, %rd20, %rd16;
	st.global.f32 	[%rd21], %f3;
$L__BB0_7:
	ret;

}


// ===== COMPILED SASS (sm_100) =====

	.target	sm_100

	.elftype	@"ET_EXEC"


//--------------------- .note.nv.tkinfo           --------------------------
	.section	.note.nv.tkinfo,"",@"SHT_NOTE"
	.sectionflags	@"SHF_NOTE_NV_TKINFO"
	.tkinfo
        /*0018*/ 	.word	0x00000002
        /*0030*/ 	.string	""
        /*0030*/ 	.string	"ptxas"
        /*0030*/ 	.string	"Cuda compilation tools, release 13.0, V13.0.88"
        /*0030*/ 	.string	"Build cuda_13.0.r13.0/compiler.36424714_0"
        /*0030*/ 	.string	"-arch sm_100 -m 64 "



//--------------------- .note.nv.cuinfo           --------------------------
	.section	.note.nv.cuinfo,"",@"SHT_NOTE"
	.sectionflags	@"SHF_NOTE_NV_CUINFO"
        /*0018*/ 	.short	0x0002
        /*001a*/ 	.short	0x0064
        /*001c*/ 	.short	0x0082
	.zero		2


//--------------------- .nv.info                  --------------------------
	.section	.nv.info,"",@"SHT_CUDA_INFO"
	.align	4


	//----- nvinfo : EIATTR_REGCOUNT
	.align		4
        /*0000*/ 	.byte	0x04, 0x2f
        /*0002*/ 	.short	(.L_1 - .L_0)
	.align		4
.L_0:
        /*0004*/ 	.word	index@(_Z9schedulerPKfS0_PfiS0_S0_S1_iPKiS3_iiii)
        /*0008*/ 	.word	0x0000000c


	//----- nvinfo : EIATTR_FRAME_SIZE
	.align		4
.L_1:
        /*000c*/ 	.byte	0x04, 0x11
        /*000e*/ 	.short	(.L_3 - .L_2)
	.align		4
.L_2:
        /*0010*/ 	.word	index@(_Z9schedulerPKfS0_PfiS0_S0_S1_iPKiS3_iiii)
        /*0014*/ 	.word	0x00000000


	//----- nvinfo : EIATTR_MIN_STACK_SIZE
	.align		4
.L_3:
        /*0018*/ 	.byte	0x04, 0x12
        /*001a*/ 	.short	(.L_5 - .L_4)
	.align		4
.L_4:
        /*001c*/ 	.word	index@(_Z9schedulerPKfS0_PfiS0_S0_S1_iPKiS3_iiii)
        /*0020*/ 	.word	0x00000000
.L_5:


//--------------------- .nv.compat                --------------------------
	.section	.nv.compat,"",@"SHT_CUDA_COMPAT_INFO"
	.align	4
        /*0000*/ 	.byte	0x02, 0x09, 0x00, 0x00, 0x02, 0x02, 0x01, 0x00, 0x02, 0x05, 0x05, 0x00, 0x03, 0x07, 0x01, 0x01
        /*0010*/ 	.byte	0x02, 0x03, 0x00, 0x00, 0x02, 0x06, 0x01, 0x00, 0x04, 0x0b, 0x08, 0x00, 0x09, 0x00, 0x00, 0x00
        /*0020*/ 	.byte	0x00, 0x00, 0x00, 0x00


//--------------------- .nv.info._Z9schedulerPKfS0_PfiS0_S0_S1_iPKiS3_iiii --------------------------
	.section	.nv.info._Z9schedulerPKfS0_PfiS0_S0_S1_iPKiS3_iiii,"",@"SHT_CUDA_INFO"
	.sectionflags	@""
	.align	4


	//----- nvinfo : EIATTR_CUDA_API_VERSION
	.align		4
        /*0000*/ 	.byte	0x04, 0x37
        /*0002*/ 	.short	(.L_7 - .L_6)
.L_6:
        /*0004*/ 	.word	0x00000082


	//----- nvinfo : EIATTR_KPARAM_INFO
	.align		4
.L_7:
        /*0008*/ 	.byte	0x04, 0x17
        /*000a*/ 	.short	(.L_9 - .L_8)
.L_8:
        /*000c*/ 	.word	0x00000000
        /*0010*/ 	.short	0x000d
        /*0012*/ 	.short	0x005c
        /*0014*/ 	.byte	0x00, 0xf0, 0x11, 0x00


	//----- nvinfo : EIATTR_KPARAM_INFO
	.align		4
.L_9:
        /*0018*/ 	.byte	0x04, 0x17
        /*001a*/ 	.short	(.L_11 - .L_10)
.L_10:
        /*001c*/ 	.word	0x00000000
        /*0020*/ 	.short	0x000c
        /*0022*/ 	.short	0x0058
        /*0024*/ 	.byte	0x00, 0xf0, 0x11, 0x00


	//----- nvinfo : EIATTR_KPARAM_INFO
	.align		4
.L_11:
        /*0028*/ 	.byte	0x04, 0x17
        /*002a*/ 	.short	(.L_13 - .L_12)
.L_12:
        /*002c*/ 	.word	0x00000000
        /*0030*/ 	.short	0x000b
        /*0032*/ 	.short	0x0054
        /*0034*/ 	.byte	0x00, 0xf0, 0x11, 0x00


	//----- nvinfo : EIATTR_KPARAM_INFO
	.align		4
.L_13:
        /*0038*/ 	.byte	0x04, 0x17
        /*003a*/ 	.short	(.L_15 - .L_14)
.L_14:
        /*003c*/ 	.word	0x00000000
        /*0040*/ 	.short	0x000a
        /*0042*/ 	.short	0x0050
        /*0044*/ 	.byte	0x00, 0xf0, 0x11, 0x00


	//----- nvinfo : EIATTR_KPARAM_INFO
	.align		4
.L_15:
        /*0048*/ 	.byte	0x04, 0x17
        /*004a*/ 	.short	(.L_17 - .L_16)
.L_16:
        /*004c*/ 	.word	0x00000000
        /*0050*/ 	.short	0x0009
        /*0052*/ 	.short	0x0048
        /*0054*/ 	.byte	0x00, 0xf5, 0x21, 0x00


	//----- nvinfo : EIATTR_KPARAM_INFO
	.align		4
.L_17:
        /*0058*/ 	.byte	0x04, 0x17
        /*005a*/ 	.short	(.L_19 - .L_18)
.L_18:
        /*005c*/ 	.word	0x00000000
        /*0060*/ 	.short	0x0008
        /*0062*/ 	.short	0x0040
        /*0064*/ 	.byte	0x00, 0xf5, 0x21, 0x00


	//----- nvinfo : EIATTR_KPARAM_INFO
	.align		4
.L_19:
        /*0068*/ 	.byte	0x04, 0x17
        /*006a*/ 	.short	(.L_21 - .L_20)
.L_20:
        /*006c*/ 	.word	0x00000000
        /*0070*/ 	.short	0x0007
        /*0072*/ 	.short	0x0038
        /*0074*/ 	.byte	0x00, 0xf0, 0x11, 0x00


	//----- nvinfo : EIATTR_KPARAM_INFO
	.align		4
.L_21:
        /*0078*/ 	.byte	0x04, 0x17
        /*007a*/ 	.short	(.L_23 - .L_22)
.L_22:
        /*007c*/ 	.word	0x00000000
        /*0080*/ 	.short	0x0006
        /*0082*/ 	.short	0x0030
        /*0084*/ 	.byte	0x00, 0xf5, 0x21, 0x00


	//----- nvinfo : EIATTR_KPARAM_INFO
	.align		4
.L_23:
        /*0088*/ 	.byte	0x04, 0x17
        /*008a*/ 	.short	(.L_25 - .L_24)
.L_24:
        /*008c*/ 	.word	0x00000000
        /*0090*/ 	.short	0x0005
        /*0092*/ 	.short	0x0028
        /*0094*/ 	.byte	0x00, 0xf5, 0x21, 0x00


	//----- nvinfo : EIATTR_KPARAM_INFO
	.align		4
.L_25:
        /*0098*/ 	.byte	0x04, 0x17
        /*009a*/ 	.short	(.L_27 - .L_26)
.L_26:
        /*009c*/ 	.word	0x00000000
        /*00a0*/ 	.short	0x0004
        /*00a2*/ 	.short	0x0020
        /*00a4*/ 	.byte	0x00, 0xf5, 0x21, 0x00


	//----- nvinfo : EIATTR_KPARAM_INFO
	.align		4
.L_27:
        /*00a8*/ 	.byte	0x04, 0x17
        /*00aa*/ 	.short	(.L_29 - .L_28)
.L_28:
        /*00ac*/ 	.word	0x00000000
        /*00b0*/ 	.short	0x0003
        /*00b2*/ 	.short	0x0018
        /*00b4*/ 	.byte	0x00, 0xf0, 0x11, 0x00


	//----- nvinfo : EIATTR_KPARAM_INFO
	.align		4
.L_29:
        /*00b8*/ 	.byte	0x04, 0x17
        /*00ba*/ 	.short	(.L_31 - .L_30)
.L_30:
        /*00bc*/ 	.word	0x00000000
        /*00c0*/ 	.short	0x0002
        /*00c2*/ 	.short	0x0010
        /*00c4*/ 	.byte	0x00, 0xf5, 0x21, 0x00


	//----- nvinfo : EIATTR_KPARAM_INFO
	.align		4
.L_31:
        /*00c8*/ 	.byte	0x04, 0x17
        /*00ca*/ 	.short	(.L_33 - .L_32)
.L_32:
        /*00cc*/ 	.word	0x00000000
        /*00d0*/ 	.short	0x0001
        /*00d2*/ 	.short	0x0008
        /*00d4*/ 	.byte	0x00, 0xf5, 0x21, 0x00


	//----- nvinfo : EIATTR_KPARAM_INFO
	.align		4
.L_33:
        /*00d8*/ 	.byte	0x04, 0x17
        /*00da*/ 	.short	(.L_35 - .L_34)
.L_34:
        /*00dc*/ 	.word	0x00000000
        /*00e0*/ 	.short	0x0000
        /*00e2*/ 	.short	0x0000
        /*00e4*/ 	.byte	0x00, 0xf5, 0x21, 0x00


	//----- nvinfo : EIATTR_SPARSE_MMA_MASK
	.align		4
.L_35:
        /*00e8*/ 	.byte	0x03, 0x50
        /*00ea*/ 	.short	0x0000


	//----- nvinfo : EIATTR_MAXREG_COUNT
	.align		4
        /*00ec*/ 	.byte	0x03, 0x1b
        /*00ee*/ 	.short	0x00ff


	//----- nvinfo : EIATTR_MERCURY_ISA_VERSION
	.align		4
        /*00f0*/ 	.byte	0x03, 0x5f
        /*00f2*/ 	.short	0x0101


	//----- nvinfo : EIATTR_VRC_CTA_INIT_COUNT
	.align		4
        /*00f4*/ 	.byte	0x02, 0x4a
	.zero		1
	.zero		1


	//----- nvinfo : EIATTR_EXIT_INSTR_OFFSETS
	.align		4
        /*00f8*/ 	.byte	0x04, 0x1c
        /*00fa*/ 	.short	(.L_37 - .L_36)


	//   ....[0]....
.L_36:
        /*00fc*/ 	.word	0x000000b0


	//   ....[1]....
        /*0100*/ 	.word	0x00000130


	//   ....[2]....
        /*0104*/ 	.word	0x000001e0


	//   ....[3]....
        /*0108*/ 	.word	0x00000220


	//   ....[4]....
        /*010c*/ 	.word	0x000002a0


	//   ....[5]....
        /*0110*/ 	.word	0x00000350


	//----- nvinfo : EIATTR_CBANK_PARAM_SIZE
	.align		4
.L_37:
        /*0114*/ 	.byte	0x03, 0x19
        /*0116*/ 	.short	0x0060


	//----- nvinfo : EIATTR_PARAM_CBANK
	.align		4
        /*0118*/ 	.byte	0x04, 0x0a
        /*011a*/ 	.short	(.L_39 - .L_38)
	.align		4
.L_38:
        /*011c*/ 	.word	index@(.nv.constant0._Z9schedulerPKfS0_PfiS0_S0_S1_iPKiS3_iiii)
        /*0120*/ 	.short	0x0380
        /*0122*/ 	.short	0x0060


	//----- nvinfo : EIATTR_SW_WAR
	.align		4
.L_39:
        /*0124*/ 	.byte	0x04, 0x36
        /*0126*/ 	.short	(.L_41 - .L_40)
.L_40:
        /*0128*/ 	.word	0x00000008
.L_41:


//--------------------- .nv.callgraph             --------------------------
	.section	.nv.callgraph,"",@"SHT_CUDA_CALLGRAPH"
	.align	4
	.sectionentsize	8
	.align		4
        /*0000*/ 	.word	0x00000000
	.align		4
        /*0004*/ 	.word	0xffffffff
	.align		4
        /*0008*/ 	.word	0x00000000
	.align		4
        /*000c*/ 	.word	0xfffffffe
	.align		4
        /*0010*/ 	.word	0x00000000
	.align		4
        /*0014*/ 	.word	0xfffffffd
	.align		4
        /*0018*/ 	.word	0x00000000
	.align		4
        /*001c*/ 	.word	0xfffffffc


//--------------------- .text._Z9schedulerPKfS0_PfiS0_S0_S1_iPKiS3_iiii --------------------------
	.section	.text._Z9schedulerPKfS0_PfiS0_S0_S1_iPKiS3_iiii,"ax",@progbits
	.align	128
        .global         _Z9schedulerPKfS0_PfiS0_S0_S1_iPKiS3_iiii
        .type           _Z9schedulerPKfS0_PfiS0_S0_S1_iPKiS3_iiii,@function
        .size           _Z9schedulerPKfS0_PfiS0_S0_S1_iPKiS3_iiii,(.L_x_2 - _Z9schedulerPKfS0_PfiS0_S0_S1_iPKiS3_iiii)
        .other          _Z9schedulerPKfS0_PfiS0_S0_S1_iPKiS3_iiii,@"STO_CUDA_ENTRY STV_DEFAULT"
_Z9schedulerPKfS0_PfiS0_S0_S1_iPKiS3_iiii:
.text._Z9schedulerPKfS0_PfiS0_S0_S1_iPKiS3_iiii:
[----:B------:R-:W-:Y:S01]  /*0000*/  LDC R1, c[0x0][0x37c] ;  /* 0x0000df00ff017b82 */ /* 0x000fe20000000800 */
[----:B------:R-:W0:Y:S07]  /*0010*/  S2R R5, SR_CTAID.X ;  /* 0x0000000000057919 */ /* 0x000e2e0000002500 */
[----:B------:R-:W0:Y:S01]  /*0020*/  LDC.64 R2, c[0x0][0x3c8] ;  /* 0x0000f200ff027b82 */ /* 0x000e220000000a00 */
[----:B------:R-:W1:Y:S01]  /*0030*/  LDCU.64 UR4, c[0x0][0x358] ;  /* 0x00006b00ff0477ac */ /* 0x000e620008000a00 */
[----:B0-----:R-:W-:-:S06]  /*0040*/  IMAD.WIDE.U32 R2, R5, 0x4, R2 ;  /* 0x0000000405027825 */ /* 0x001fcc00078e0002 */
[----:B-1----:R-:W2:Y:S02]  /*0050*/  LDG.E R2, desc[UR4][R2.64] ;  /* 0x0000000402027981 */ /* 0x002ea4000c1e1900 */
[----:B--2---:R-:W-:-:S13]  /*0060*/  ISETP.NE.AND P0, PT, R2, RZ, PT ;  /* 0x000000ff0200720c */ /* 0x004fda0003f05270 */
[----:B------:R-:W-:Y:S05]  /*0070*/  @P0 BRA `(.L_x_0) ;  /* 0x00000000005c0947 */ /* 0x000fea0003800000 */
[----:B------:R-:W0:Y:S01]  /*0080*/  S2R R9, SR_TID.X ;  /* 0x0000000000097919 */ /* 0x000e220000002100 */
[----:B------:R-:W0:Y:S02]  /*0090*/  LDCU UR6, c[0x0][0x3d4] ;  /* 0x00007a80ff0677ac */ /* 0x000e240008000800 */
[----:B0-----:R-:W-:-:S13]  /*00a0*/  ISETP.GE.U32.AND P0, PT, R9, UR6, PT ;  /* 0x0000000609007c0c */ /* 0x001fda000bf06070 */
[----:B------:R-:W-:Y:S05]  /*00b0*/  @P0 EXIT ;  /* 0x000000000000094d */ /* 0x000fea0003800000 */
[----:B------:R-:W0:Y:S01]  /*00c0*/  LDC.64 R2, c[0x0][0x3c0] ;  /* 0x0000f000ff027b82 */ /* 0x000e220000000a00 */
[----:B------:R-:W1:Y:S01]  /*00d0*/  LDCU UR6, c[0x0][0x360] ;  /* 0x00006c00ff0677ac */ /* 0x000e620008000800 */
[----:B------:R-:W2:Y:S01]  /*00e0*/  LDCU UR7, c[0x0][0x398] ;  /* 0x00007300ff0777ac */ /* 0x000ea20008000800 */
[----:B0-----:R-:W-:-:S06]  /*00f0*/  IMAD.WIDE.U32 R2, R5, 0x4, R2 ;  /* 0x0000000405027825 */ /* 0x001fcc00078e0002 */
[----:B------:R-:W1:Y:S02]  /*0100*/  LDG.E R2, desc[UR4][R2.64] ;  /* 0x0000000402027981 */ /* 0x000e64000c1e1900 */
[----:B-1----:R-:W-:-:S05]  /*0110*/  IMAD R9, R2, UR6, R9 ;  /* 0x0000000602097c24 */ /* 0x002fca000f8e0209 */
[----:B--2---:R-:W-:-:S13]  /*0120*/  ISETP.GE.AND P0, PT, R9, UR7, PT ;  /* 0x0000000709007c0c */ /* 0x004fda000bf06270 */
[----:B------:R-:W-:Y:S05]  /*0130*/  @P0 EXIT ;  /* 0x000000000000094d */ /* 0x000fea0003800000 */
[----:B------:R-:W0:Y:S08]  /*0140*/  LDC.64 R2, c[0x0][0x380] ;  /* 0x0000e000ff027b82 */ /* 0x000e300000000a00 */
[----:B------:R-:W1:Y:S08]  /*0150*/  LDC.64 R4, c[0x0][0x388] ;  /* 0x0000e200ff047b82 */ /* 0x000e700000000a00 */
[----:B------:R-:W2:Y:S01]  /*0160*/  LDC.64 R6, c[0x0][0x390] ;  /* 0x0000e400ff067b82 */ /* 0x000ea20000000a00 */
[----:B0-----:R-:W-:-:S06]  /*0170*/  IMAD.WIDE R2, R9, 0x4, R2 ;  /* 0x0000000409027825 */ /* 0x001fcc00078e0202 */
[----:B------:R-:W3:Y:S01]  /*0180*/  LDG.E R2, desc[UR4][R2.64] ;  /* 0x0000000402027981 */ /* 0x000ee2000c1e1900 */
[----:B-1----:R-:W-:-:S06]  /*0190*/  IMAD.WIDE R4, R9, 0x4, R4 ;  /* 0x0000000409047825 */ /* 0x002fcc00078e0204 */
[----:B------:R-:W3:Y:S01]  /*01a0*/  LDG.E R5, desc[UR4][R4.64] ;  /* 0x0000000404057981 */ /* 0x000ee2000c1e1900 */
[----:B--2---:R-:W-:-:S04]  /*01b0*/  IMAD.WIDE R6, R9, 0x4, R6 ;  /* 0x0000000409067825 */ /* 0x004fc800078e0206 */
[----:B---3--:R-:W-:-:S05]  /*01c0*/  FADD R9, R2, R5 ;  /* 0x0000000502097221 */ /* 0x008fca0000000000 */
[----:B------:R-:W-:Y:S01]  /*01d0*/  STG.E desc[UR4][R6.64], R9 ;  /* 0x0000000906007986 */ /* 0x000fe2000c101904 */
[----:B------:R-:W-:Y:S05]  /*01e0*/  EXIT ;  /* 0x000000000000794d */ /* 0x000fea0003800000 */
.L_x_0:
        /* <DEDUP_REMOVED lines=23> */
.L_x_1:
[----:B------:R-:W-:-:S00]  /*0360*/  BRA `(.L_x_1) ;  /* 0xfffffffc00fc7947 */ /* 0x000fc0000383ffff */
[----:B------:R-:W-:-:S00]  /*0370*/  NOP ;  /* 0x0000000000007918 */ /* 0x000fc00000000000 */
        /* <DEDUP_REMOVED lines=8> */
.L_x_2:


//--------------------- .nv.shared.reserved.0     --------------------------
	.section	.nv.shared.reserved.0,"aw",@nobits
	.weak		__nv_reservedSMEM_offset_0_alias
	.size		__nv_reservedSMEM_offset_0_alias, 0, 64
	.other		__nv_reservedSMEM_offset_0_alias,@"STO_CUDA_RESERVED_SHARED STV_DEFAULT"
__nv_reservedSMEM_offset_0_alias:
	.zero		0
	.zero		64


//--------------------- .nv.constant0._Z9schedulerPKfS0_PfiS0_S0_S1_iPKiS3_iiii --------------------------
	.section	.nv.constant0._Z9schedulerPKfS0_PfiS0_S0_S1_iPKiS3_iiii,"a",@progbits
	.sectionflags	@""
	.align	4
.nv.constant0._Z9schedulerPKfS0_PfiS0_S0_S1_iPKiS3_iiii:
	.zero		992


//--------------------- SYMBOLS --------------------------

	.type		.nv.reservedSmem.offset0,@object
	.size		.nv.reservedSmem.offset0,0x4
